	.headerflags	@"EF_CUDA_TEXMODE_UNIFIED EF_CUDA_64BIT_ADDRESS EF_CUDA_ACCELERATORS EF_CUDA_SM90 EF_CUDA_VIRTUAL_SM(EF_CUDA_SM90)"
	.elftype	@"ET_EXEC"


//--------------------- .nv.info                  --------------------------
	.section	.nv.info,"",@"SHT_CUDA_INFO"
	.align	4


	//----- nvinfo : EIATTR_REGCOUNT
	.align		4
        /*0000*/ 	.byte	0x04, 0x2f
        /*0002*/ 	.short	(.L_1 - .L_0)
	.align		4
.L_0:
        /*0004*/ 	.word	index@(triton_poi_fused_cat_38)
        /*0008*/ 	.word	0x00000015


	//----- nvinfo : EIATTR_MIN_STACK_SIZE
	.align		4
.L_1:
        /*000c*/ 	.byte	0x04, 0x12
        /*000e*/ 	.short	(.L_3 - .L_2)
	.align		4
.L_2:
        /*0010*/ 	.word	index@(triton_poi_fused_cat_38)
        /*0014*/ 	.word	0x00000000


	//----- nvinfo : EIATTR_FRAME_SIZE
	.align		4
.L_3:
        /*0018*/ 	.byte	0x04, 0x11
        /*001a*/ 	.short	(.L_5 - .L_4)
	.align		4
.L_4:
        /*001c*/ 	.word	index@(triton_poi_fused_cat_38)
        /*0020*/ 	.word	0x00000000


	//----- nvinfo : EIATTR_MIN_STACK_SIZE
	.align		4
.L_5:
        /*0024*/ 	.byte	0x04, 0x12
        /*0026*/ 	.short	(.L_7 - .L_6)
	.align		4
.L_6:
        /*0028*/ 	.word	index@(triton_poi_fused_cat_38)
        /*002c*/ 	.word	0x00000000
.L_7:


//--------------------- .nv.info.triton_poi_fused_cat_38 --------------------------
	.section	.nv.info.triton_poi_fused_cat_38,"",@"SHT_CUDA_INFO"
	.sectionflags	@""
	.align	4


	//----- nvinfo : EIATTR_CUDA_API_VERSION
	.align		4
        /*0000*/ 	.byte	0x04, 0x37
        /*0002*/ 	.short	(.L_9 - .L_8)
.L_8:
        /*0004*/ 	.word	0x0000007c


	//----- nvinfo : EIATTR_KPARAM_INFO
	.align		4
.L_9:
        /*0008*/ 	.byte	0x04, 0x17
        /*000a*/ 	.short	(.L_11 - .L_10)
.L_10:
        /*000c*/ 	.word	0x00000000
        /*0010*/ 	.short	0x0004
        /*0012*/ 	.short	0x0020
        /*0014*/ 	.byte	0x00, 0xf0, 0x11, 0x00


	//----- nvinfo : EIATTR_KPARAM_INFO
	.align		4
.L_11:
        /*0018*/ 	.byte	0x04, 0x17
        /*001a*/ 	.short	(.L_13 - .L_12)
.L_12:
        /*001c*/ 	.word	0x00000000
        /*0020*/ 	.short	0x0003
        /*0022*/ 	.short	0x0018
        /*0024*/ 	.byte	0x00, 0xf4, 0x21, 0x00


	//----- nvinfo : EIATTR_KPARAM_INFO
	.align		4
.L_13:
        /*0028*/ 	.byte	0x04, 0x17
        /*002a*/ 	.short	(.L_15 - .L_14)
.L_14:
        /*002c*/ 	.word	0x00000000
        /*0030*/ 	.short	0x0002
        /*0032*/ 	.short	0x0010
        /*0034*/ 	.byte	0x00, 0xf4, 0x21, 0x00


	//----- nvinfo : EIATTR_KPARAM_INFO
	.align		4
.L_15:
        /*0038*/ 	.byte	0x04, 0x17
        /*003a*/ 	.short	(.L_17 - .L_16)
.L_16:
        /*003c*/ 	.word	0x00000000
        /*0040*/ 	.short	0x0001
        /*0042*/ 	.short	0x0008
        /*0044*/ 	.byte	0x00, 0xf4, 0x21, 0x00


	//----- nvinfo : EIATTR_KPARAM_INFO
	.align		4
.L_17:
        /*0048*/ 	.byte	0x04, 0x17
        /*004a*/ 	.short	(.L_19 - .L_18)
.L_18:
        /*004c*/ 	.word	0x00000000
        /*0050*/ 	.short	0x0000
        /*0052*/ 	.short	0x0000
        /*0054*/ 	.byte	0x00, 0xf4, 0x21, 0x00


	//----- nvinfo : EIATTR_SPARSE_MMA_MASK
	.align		4
.L_19:
        /*0058*/ 	.byte	0x03, 0x50
        /*005a*/ 	.short	0x0000


	//----- nvinfo : EIATTR_MAXREG_COUNT
	.align		4
        /*005c*/ 	.byte	0x03, 0x1b
        /*005e*/ 	.short	0x00ff


	//----- nvinfo : EIATTR_EXIT_INSTR_OFFSETS
	.align		4
        /*0060*/ 	.byte	0x04, 0x1c
        /*0062*/ 	.short	(.L_21 - .L_20)


	//   ....[0]....
.L_20:
        /*0064*/ 	.word	0x00000590


	//----- nvinfo : EIATTR_REQNTID
	.align		4
.L_21:
        /*0068*/ 	.byte	0x04, 0x10
        /*006a*/ 	.short	(.L_23 - .L_22)
.L_22:
        /*006c*/ 	.word	0x00000080
        /*0070*/ 	.word	0x00000001
        /*0074*/ 	.word	0x00000001


	//----- nvinfo : EIATTR_CBANK_PARAM_SIZE
	.align		4
.L_23:
        /*0078*/ 	.byte	0x03, 0x19
        /*007a*/ 	.short	0x0024


	//----- nvinfo : EIATTR_PARAM_CBANK
	.align		4
        /*007c*/ 	.byte	0x04, 0x0a
        /*007e*/ 	.short	(.L_25 - .L_24)
	.align		4
.L_24:
        /*0080*/ 	.word	index@(.nv.constant0.triton_poi_fused_cat_38)
        /*0084*/ 	.short	0x0210
        /*0086*/ 	.short	0x0024


	//----- nvinfo : EIATTR_SW_WAR
	.align		4
.L_25:
        /*0088*/ 	.byte	0x04, 0x36
        /*008a*/ 	.short	(.L_27 - .L_26)
.L_26:
        /*008c*/ 	.word	0x00000008
.L_27:


//--------------------- .nv.callgraph             --------------------------
	.section	.nv.callgraph,"",@"SHT_CUDA_CALLGRAPH"
	.align	4
	.sectionentsize	8
	.align		4
        /*0000*/ 	.word	0x00000000
	.align		4
        /*0004*/ 	.word	0xffffffff
	.align		4
        /*0008*/ 	.word	0x00000000
	.align		4
        /*000c*/ 	.word	0xfffffffe
	.align		4
        /*0010*/ 	.word	0x00000000
	.align		4
        /*0014*/ 	.word	0xfffffffd
	.align		4
        /*0018*/ 	.word	0x00000000
	.align		4
        /*001c*/ 	.word	0xfffffffc


//--------------------- .text.triton_poi_fused_cat_38 --------------------------
	.section	.text.triton_poi_fused_cat_38,"ax",@progbits
	.align	128
        .global         triton_poi_fused_cat_38
        .type           triton_poi_fused_cat_38,@function
        .size           triton_poi_fused_cat_38,(.L_x_1 - triton_poi_fused_cat_38)
        .other          triton_poi_fused_cat_38,@"STO_CUDA_ENTRY STV_DEFAULT"
triton_poi_fused_cat_38:
.text.triton_poi_fused_cat_38:
[----:B------:R-:W-:Y:S01]  /*0000*/  LDC R1, c[0x0][0x28] ;  /* 0x00000a00ff017b82 */ /* 0x000fe20000000800 */
[----:B------:R-:W1:Y:S07]  /*0010*/  S2R R0, SR_TID.X ;  /* 0x0000000000007919 */ /* 0x000e6e0000002100 */
[----:B------:R-:W2:Y:S01]  /*0020*/  LDC.64 R10, c[0x0][0x218] ;  /* 0x00008600ff0a7b82 */ /* 0x000ea20000000a00 */
[----:B------:R-:W-:Y:S01]  /*0030*/  CS2R R14, SRZ ;  /* 0x00000000000e7805 */ /* 0x000fe2000001ff00 */
[----:B------:R-:W-:Y:S01]  /*0040*/  ULDC.64 UR4, c[0x0][0x208] ;  /* 0x0000820000047ab9 */ /* 0x000fe20000000a00 */
[----:B------:R-:W3:Y:S05]  /*0050*/  S2R R3, SR_CTAID.X ;  /* 0x0000000000037919 */ /* 0x000eea0000002500 */
[----:B------:R-:W4:Y:S08]  /*0060*/  LDC.64 R12, c[0x0][0x220] ;  /* 0x00008800ff0c7b82 */ /* 0x000f300000000a00 */
[----:B------:R-:W5:Y:S01]  /*0070*/  LDC.64 R8, c[0x0][0x210] ;  /* 0x00008400ff087b82 */ /* 0x000f620000000a00 */
[----:B-1----:R-:W-:-:S04]  /*0080*/  SHF.L.U32 R0, R0, 0x1, RZ ;  /* 0x0000000100007819 */ /* 0x002fc800000006ff */
[----:B------:R-:W-:-:S04]  /*0090*/  LOP3.LUT R0, R0, 0xfe, RZ, 0xc0, !PT ;  /* 0x000000fe00007812 */ /* 0x000fc800078ec0ff */
[----:B---3--:R-:W-:-:S04]  /*00a0*/  LEA R0, R3, R0, 0x8 ;  /* 0x0000000003007211 */ /* 0x008fc800078e40ff */
[----:B------:R-:W-:-:S04]  /*00b0*/  SHF.R.S32.HI R3, RZ, 0x1f, R0 ;  /* 0x0000001fff037819 */ /* 0x000fc80000011400 */
[----:B------:R-:W-:-:S04]  /*00c0*/  LEA.HI R3, R3, R0, RZ, 0x9 ;  /* 0x0000000003037211 */ /* 0x000fc800078f48ff */
[----:B------:R-:W-:Y:S02]  /*00d0*/  LOP3.LUT R5, R3, 0xfffffe00, RZ, 0xc0, !PT ;  /* 0xfffffe0003057812 */ /* 0x000fe400078ec0ff */
[----:B------:R-:W-:Y:S02]  /*00e0*/  SHF.R.S32.HI R3, RZ, 0x9, R3 ;  /* 0x00000009ff037819 */ /* 0x000fe40000011403 */
[----:B------:R-:W-:-:S04]  /*00f0*/  IADD3 R2, R0, -R5, RZ ;  /* 0x8000000500027210 */ /* 0x000fc80007ffe0ff */
[C---:B------:R-:W-:Y:S02]  /*0100*/  ISETP.GE.AND P0, PT, R2.reuse, 0x100, PT ;  /* 0x000001000200780c */ /* 0x040fe40003f06270 */
[----:B------:R-:W-:Y:S02]  /*0110*/  LEA R5, R3, R2, 0x8 ;  /* 0x0000000203057211 */ /* 0x000fe400078e40ff */
[----:B------:R-:W-:-:S03]  /*0120*/  ISETP.GT.AND P2, PT, R2, 0xff, PT ;  /* 0x000000ff0200780c */ /* 0x000fc60003f44270 */
[----:B--2---:R-:W-:Y:S01]  /*0130*/  IMAD.WIDE R10, R5, 0x4, R10 ;  /* 0x00000004050a7825 */ /* 0x004fe200078e020a */
[----:B------:R-:W-:-:S03]  /*0140*/  CS2R R2, SRZ ;  /* 0x0000000000027805 */ /* 0x000fc6000001ff00 */
[C---:B----4-:R-:W-:Y:S02]  /*0150*/  IMAD.WIDE R12, R5.reuse, 0x4, R12 ;  /* 0x00000004050c7825 */ /* 0x050fe400078e020c */
[----:B------:R-:W2:Y:S04]  /*0160*/  @!P0 LDG.E.EL.64 R14, desc[UR4][R10.64] ;  /* 0x000000040a0e8981 */ /* 0x000ea8000c2e1b00 */
[----:B------:R-:W3:Y:S01]  /*0170*/  @P2 LDG.E.EL.64 R2, desc[UR4][R12.64+-0x400] ;  /* 0xfffc00040c022981 */ /* 0x000ee2000c2e1b00 */
[----:B-----5:R-:W-:Y:S01]  /*0180*/  IMAD.WIDE R8, R5, 0x4, R8 ;  /* 0x0000000405087825 */ /* 0x020fe200078e0208 */
[----:B------:R-:W-:-:S06]  /*0190*/  CS2R R4, SRZ ;  /* 0x0000000000047805 */ /* 0x000fcc000001ff00 */
[----:B------:R1:W4:Y:S01]  /*01a0*/  @!P0 LDG.E.EL.64 R4, desc[UR4][R8.64] ;  /* 0x0000000408048981 */ /* 0x000322000c2e1b00 */
[----:B--2---:R-:W-:Y:S02]  /*01b0*/  SEL R7, R14, RZ, !P0 ;  /* 0x000000ff0e077207 */ /* 0x004fe40004000000 */
[----:B------:R-:W-:Y:S02]  /*01c0*/  SEL R6, R15, RZ, !P0 ;  /* 0x000000ff0f067207 */ /* 0x000fe40004000000 */
[----:B---3--:R-:W-:Y:S01]  /*01d0*/  SEL R2, R2, RZ, P2 ;  /* 0x000000ff02027207 */ /* 0x008fe20001000000 */
[----:B------:R-:W-:Y:S01]  /*01e0*/  FADD R10, RZ, -R7 ;  /* 0x80000007ff0a7221 */ /* 0x000fe20000000000 */
[----:B------:R-:W-:-:S03]  /*01f0*/  SEL R3, R3, RZ, P2 ;  /* 0x000000ff03037207 */ /* 0x000fc60001000000 */
[----:B------:R-:W-:Y:S01]  /*0200*/  FMUL R11, R10, 1.4426950216293334961 ;  /* 0x3fb8aa3b0a0b7820 */ /* 0x000fe20000400000 */
[----:B------:R-:W-:Y:S01]  /*0210*/  FADD R10, RZ, -R6 ;  /* 0x80000006ff0a7221 */ /* 0x000fe20000000000 */
[----:B------:R-:W-:Y:S01]  /*0220*/  FADD R12, RZ, -R2 ;  /* 0x80000002ff0c7221 */ /* 0x000fe20000000000 */
[----:B-1----:R-:W-:Y:S01]  /*0230*/  FADD R8, RZ, -R3 ;  /* 0x80000003ff087221 */ /* 0x002fe20000000000 */
[----:B----4-:R-:W-:Y:S01]  /*0240*/  SEL R18, R4, RZ, !P0 ;  /* 0x000000ff04127207 */ /* 0x010fe20004000000 */
[----:B------:R-:W-:Y:S01]  /*0250*/  FMUL R10, R10, 1.4426950216293334961 ;  /* 0x3fb8aa3b0a0a7820 */ /* 0x000fe20000400000 */
[----:B------:R-:W-:Y:S01]  /*0260*/  FSETP.GEU.AND P1, PT, R11, -126, PT ;  /* 0xc2fc00000b00780b */ /* 0x000fe20003f2e000 */
[----:B------:R-:W-:Y:S01]  /*0270*/  FMUL R13, R12, 1.4426950216293334961 ;  /* 0x3fb8aa3b0c0d7820 */ /* 0x000fe20000400000 */
[----:B------:R-:W-:Y:S01]  /*0280*/  FMUL R15, R8, 1.4426950216293334961 ;  /* 0x3fb8aa3b080f7820 */ /* 0x000fe20000400000 */
[----:B------:R-:W-:Y:S02]  /*0290*/  SEL R5, R5, RZ, !P0 ;  /* 0x000000ff05057207 */ /* 0x000fe40004000000 */
[----:B------:R-:W-:-:S02]  /*02a0*/  FSETP.GEU.AND P4, PT, R10, -126, PT ;  /* 0xc2fc00000a00780b */ /* 0x000fc40003f8e000 */
[----:B------:R-:W-:Y:S02]  /*02b0*/  FSETP.GEU.AND P2, PT, R13, -126, PT ;  /* 0xc2fc00000d00780b */ /* 0x000fe40003f4e000 */
[----:B------:R-:W-:-:S04]  /*02c0*/  FSETP.GEU.AND P3, PT, R15, -126, PT ;  /* 0xc2fc00000f00780b */ /* 0x000fc80003f6e000 */
[----:B------:R-:W-:-:S04]  /*02d0*/  @!P1 FMUL R11, R11, 0.5 ;  /* 0x3f0000000b0b9820 */ /* 0x000fc80000400000 */
[----:B------:R-:W1:Y:S01]  /*02e0*/  MUFU.EX2 R8, R11 ;  /* 0x0000000b00087308 */ /* 0x000e620000000800 */
[----:B------:R-:W-:Y:S02]  /*02f0*/  @!P4 FMUL R10, R10, 0.5 ;  /* 0x3f0000000a0ac820 */ /* 0x000fe40000400000 */
[----:B------:R-:W-:Y:S02]  /*0300*/  @!P2 FMUL R13, R13, 0.5 ;  /* 0x3f0000000d0da820 */ /* 0x000fe40000400000 */
[----:B------:R-:W-:-:S03]  /*0310*/  @!P3 FMUL R15, R15, 0.5 ;  /* 0x3f0000000f0fb820 */ /* 0x000fc60000400000 */
[----:B------:R-:W2:Y:S01]  /*0320*/  MUFU.EX2 R9, R10 ;  /* 0x0000000a00097308 */ /* 0x000ea20000000800 */
[----:B-1----:R-:W-:-:S07]  /*0330*/  @!P1 FMUL R8, R8, R8 ;  /* 0x0000000808089220 */ /* 0x002fce0000400000 */
[----:B------:R-:W1:Y:S01]  /*0340*/  MUFU.EX2 R14, R13 ;  /* 0x0000000d000e7308 */ /* 0x000e620000000800 */
[----:B------:R-:W-:Y:S01]  /*0350*/  FADD R12, R8, 1 ;  /* 0x3f800000080c7421 */ /* 0x000fe20000000000 */
[----:B--2---:R-:W-:-:S06]  /*0360*/  @!P4 FMUL R9, R9, R9 ;  /* 0x000000090909c220 */ /* 0x004fcc0000400000 */
[----:B------:R2:W3:Y:S01]  /*0370*/  MUFU.EX2 R16, R15 ;  /* 0x0000000f00107308 */ /* 0x0004e20000000800 */
[----:B------:R-:W-:Y:S01]  /*0380*/  FSETP.GT.AND P1, PT, R12, 8.50705917302346158658e+37, PT ;  /* 0x7e8000000c00780b */ /* 0x000fe20003f24000 */
[----:B------:R-:W-:Y:S02]  /*0390*/  FADD R11, R9, 1 ;  /* 0x3f800000090b7421 */ /* 0x000fe40000000000 */
[----:B------:R-:W4:Y:S01]  /*03a0*/  LDC.64 R8, c[0x0][0x228] ;  /* 0x00008a00ff087b82 */ /* 0x000f220000000a00 */
[----:B-1----:R-:W-:Y:S02]  /*03b0*/  @!P2 FMUL R14, R14, R14 ;  /* 0x0000000e0e0ea220 */ /* 0x002fe40000400000 */
[----:B------:R-:W-:Y:S01]  /*03c0*/  FSETP.GT.AND P2, PT, R11, 8.50705917302346158658e+37, PT ;  /* 0x7e8000000b00780b */ /* 0x000fe20003f44000 */
[----:B--2---:R-:W-:Y:S01]  /*03d0*/  HFMA2.MMA R15, -RZ, RZ, 1.625, 0 ;  /* 0x3e800000ff0f7435 */ /* 0x004fe200000001ff */
[----:B------:R-:W-:-:S05]  /*03e0*/  FADD R14, R14, 1 ;  /* 0x3f8000000e0e7421 */ /* 0x000fca0000000000 */
[----:B------:R-:W-:Y:S01]  /*03f0*/  @P1 FMUL R12, R12, 0.25 ;  /* 0x3e8000000c0c1820 */ /* 0x000fe20000400000 */
[----:B---3--:R-:W-:Y:S01]  /*0400*/  @!P3 FMUL R16, R16, R16 ;  /* 0x000000101010b220 */ /* 0x008fe20000400000 */
[----:B------:R-:W-:-:S03]  /*0410*/  FSETP.GT.AND P3, PT, R14, 8.50705917302346158658e+37, PT ;  /* 0x7e8000000e00780b */ /* 0x000fc60003f64000 */
[----:B------:R-:W-:Y:S01]  /*0420*/  FADD R16, R16, 1 ;  /* 0x3f80000010107421 */ /* 0x000fe20000000000 */
[----:B------:R-:W1:Y:S01]  /*0430*/  MUFU.RCP R12, R12 ;  /* 0x0000000c000c7308 */ /* 0x000e620000001000 */
[----:B------:R-:W-:Y:S01]  /*0440*/  @P2 FMUL R11, R11, 0.25 ;  /* 0x3e8000000b0b2820 */ /* 0x000fe20000400000 */
[C---:B------:R-:W-:Y:S02]  /*0450*/  FSEL R13, R15.reuse, 1, P1 ;  /* 0x3f8000000f0d7808 */ /* 0x040fe40000800000 */
[----:B------:R-:W-:Y:S02]  /*0460*/  FSETP.GT.AND P4, PT, R16, 8.50705917302346158658e+37, PT ;  /* 0x7e8000001000780b */ /* 0x000fe40003f84000 */
[----:B------:R-:W-:Y:S02]  /*0470*/  FSEL R10, R15, 1, P2 ;  /* 0x3f8000000f0a7808 */ /* 0x000fe40001000000 */
[----:B------:R-:W2:Y:S01]  /*0480*/  MUFU.RCP R11, R11 ;  /* 0x0000000b000b7308 */ /* 0x000ea20000001000 */
[----:B------:R-:W-:Y:S01]  /*0490*/  @P3 FMUL R14, R14, 0.25 ;  /* 0x3e8000000e0e3820 */ /* 0x000fe20000400000 */
[----:B----4-:R-:W-:-:S04]  /*04a0*/  IMAD.WIDE R8, R0, 0x4, R8 ;  /* 0x0000000400087825 */ /* 0x010fc800078e0208 */
[----:B-1----:R-:W-:Y:S02]  /*04b0*/  FMUL R12, R12, R13 ;  /* 0x0000000d0c0c7220 */ /* 0x002fe40000400000 */
[----:B------:R-:W1:Y:S01]  /*04c0*/  MUFU.RCP R14, R14 ;  /* 0x0000000e000e7308 */ /* 0x000e620000001000 */
[----:B------:R-:W-:Y:S01]  /*04d0*/  @P4 FMUL R16, R16, 0.25 ;  /* 0x3e80000010104820 */ /* 0x000fe20000400000 */
[C---:B------:R-:W-:Y:S02]  /*04e0*/  FSEL R13, R15.reuse, 1, P3 ;  /* 0x3f8000000f0d7808 */ /* 0x040fe40001800000 */
[----:B------:R-:W-:Y:S01]  /*04f0*/  FSEL R15, R15, 1, P4 ;  /* 0x3f8000000f0f7808 */ /* 0x000fe20002000000 */
[----:B--2---:R-:W-:-:S03]  /*0500*/  FMUL R11, R11, R10 ;  /* 0x0000000a0b0b7220 */ /* 0x004fc60000400000 */
[----:B------:R-:W2:Y:S01]  /*0510*/  MUFU.RCP R16, R16 ;  /* 0x0000001000107308 */ /* 0x000ea20000001000 */
[----:B------:R-:W-:Y:S01]  /*0520*/  FFMA R10, R7, R12, R18 ;  /* 0x0000000c070a7223 */ /* 0x000fe20000000012 */
[----:B------:R-:W-:Y:S01]  /*0530*/  FFMA R11, R6, R11, R5 ;  /* 0x0000000b060b7223 */ /* 0x000fe20000000005 */
[----:B-1----:R-:W-:-:S04]  /*0540*/  FMUL R13, R14, R13 ;  /* 0x0000000d0e0d7220 */ /* 0x002fc80000400000 */
[----:B------:R-:W-:Y:S01]  /*0550*/  @P0 FMUL R10, R2, R13 ;  /* 0x0000000d020a0220 */ /* 0x000fe20000400000 */
[----:B--2---:R-:W-:-:S04]  /*0560*/  FMUL R4, R16, R15 ;  /* 0x0000000f10047220 */ /* 0x004fc80000400000 */
[----:B------:R-:W-:-:S05]  /*0570*/  @P0 FMUL R11, R3, R4 ;  /* 0x00000004030b0220 */ /* 0x000fca0000400000 */
[----:B------:R-:W-:Y:S01]  /*0580*/  STG.E.64 desc[UR4][R8.64], R10 ;  /* 0x0000000a08007986 */ /* 0x000fe2000c101b04 */
[----:B------:R-:W-:Y:S05]  /*0590*/  EXIT ;  /* 0x000000000000794d */ /* 0x000fea0003800000 */
.L_x_0:
[----:B------:R-:W-:-:S00]  /*05a0*/  BRA `(.L_x_0) ;  /* 0xfffffffc00fc7947 */ /* 0x000fc0000383ffff */
[----:B------:R-:W-:-:S00]  /*05b0*/  NOP ;  /* 0x0000000000007918 */ /* 0x000fc00000000000 */
        /* <DEDUP_REMOVED lines=12> */
.L_x_1:


//--------------------- .nv.constant0.triton_poi_fused_cat_38 --------------------------
	.section	.nv.constant0.triton_poi_fused_cat_38,"a",@progbits
	.sectionflags	@""
	.align	4
.nv.constant0.triton_poi_fused_cat_38:
	.zero		564
